	.headerflags	@"EF_CUDA_TEXMODE_UNIFIED EF_CUDA_64BIT_ADDRESS EF_CUDA_ACCELERATORS EF_CUDA_SM90 EF_CUDA_VIRTUAL_SM(EF_CUDA_SM90)"
	.elftype	@"ET_EXEC"


//--------------------- .nv.info                  --------------------------
	.section	.nv.info,"",@"SHT_CUDA_INFO"
	.align	4


	//----- nvinfo : EIATTR_REGCOUNT
	.align		4
        /*0000*/ 	.byte	0x04, 0x2f
        /*0002*/ 	.short	(.L_3 - .L_2)
	.align		4
.L_2:
        /*0004*/ 	.word	index@(triton_per_fused_add_index_put_lift_fresh_linalg_vector_norm_mean_pow_rsub_0)
        /*0008*/ 	.word	0x0000001e


	//----- nvinfo : EIATTR_MIN_STACK_SIZE
	.align		4
.L_3:
        /*000c*/ 	.byte	0x04, 0x12
        /*000e*/ 	.short	(.L_5 - .L_4)
	.align		4
.L_4:
        /*0010*/ 	.word	index@(triton_per_fused_add_index_put_lift_fresh_linalg_vector_norm_mean_pow_rsub_0)
        /*0014*/ 	.word	0x00000000


	//----- nvinfo : EIATTR_FRAME_SIZE
	.align		4
.L_5:
        /*0018*/ 	.byte	0x04, 0x11
        /*001a*/ 	.short	(.L_7 - .L_6)
	.align		4
.L_6:
        /*001c*/ 	.word	index@(triton_per_fused_add_index_put_lift_fresh_linalg_vector_norm_mean_pow_rsub_0)
        /*0020*/ 	.word	0x00000000


	//----- nvinfo : EIATTR_MIN_STACK_SIZE
	.align		4
.L_7:
        /*0024*/ 	.byte	0x04, 0x12
        /*0026*/ 	.short	(.L_9 - .L_8)
	.align		4
.L_8:
        /*0028*/ 	.word	index@(triton_per_fused_add_index_put_lift_fresh_linalg_vector_norm_mean_pow_rsub_0)
        /*002c*/ 	.word	0x00000000
.L_9:


//--------------------- .nv.info.triton_per_fused_add_index_put_lift_fresh_linalg_vector_norm_mean_pow_rsub_0 --------------------------
	.section	.nv.info.triton_per_fused_add_index_put_lift_fresh_linalg_vector_norm_mean_pow_rsub_0,"",@"SHT_CUDA_INFO"
	.sectionflags	@""
	.align	4


	//----- nvinfo : EIATTR_CUDA_API_VERSION
	.align		4
        /*0000*/ 	.byte	0x04, 0x37
        /*0002*/ 	.short	(.L_11 - .L_10)
.L_10:
        /*0004*/ 	.word	0x0000007c


	//----- nvinfo : EIATTR_KPARAM_INFO
	.align		4
.L_11:
        /*0008*/ 	.byte	0x04, 0x17
        /*000a*/ 	.short	(.L_13 - .L_12)
.L_12:
        /*000c*/ 	.word	0x00000000
        /*0010*/ 	.short	0x0003
        /*0012*/ 	.short	0x0018
        /*0014*/ 	.byte	0x00, 0xf0, 0x11, 0x00


	//----- nvinfo : EIATTR_KPARAM_INFO
	.align		4
.L_13:
        /*0018*/ 	.byte	0x04, 0x17
        /*001a*/ 	.short	(.L_15 - .L_14)
.L_14:
        /*001c*/ 	.word	0x00000000
        /*0020*/ 	.short	0x0002
        /*0022*/ 	.short	0x0010
        /*0024*/ 	.byte	0x00, 0xf4, 0x21, 0x00


	//----- nvinfo : EIATTR_KPARAM_INFO
	.align		4
.L_15:
        /*0028*/ 	.byte	0x04, 0x17
        /*002a*/ 	.short	(.L_17 - .L_16)
.L_16:
        /*002c*/ 	.word	0x00000000
        /*0030*/ 	.short	0x0001
        /*0032*/ 	.short	0x0008
        /*0034*/ 	.byte	0x00, 0xf4, 0x21, 0x00


	//----- nvinfo : EIATTR_KPARAM_INFO
	.align		4
.L_17:
        /*0038*/ 	.byte	0x04, 0x17
        /*003a*/ 	.short	(.L_19 - .L_18)
.L_18:
        /*003c*/ 	.word	0x00000000
        /*0040*/ 	.short	0x0000
        /*0042*/ 	.short	0x0000
        /*0044*/ 	.byte	0x00, 0xf4, 0x21, 0x00


	//----- nvinfo : EIATTR_SPARSE_MMA_MASK
	.align		4
.L_19:
        /*0048*/ 	.byte	0x03, 0x50
        /*004a*/ 	.short	0x0000


	//----- nvinfo : EIATTR_MAXREG_COUNT
	.align		4
        /*004c*/ 	.byte	0x03, 0x1b
        /*004e*/ 	.short	0x00ff


	//----- nvinfo : EIATTR_COOP_GROUP_MASK_REGIDS
	.align		4
        /*0050*/ 	.byte	0x04, 0x29
        /*0052*/ 	.short	(.L_21 - .L_20)


	//   ....[0]....
.L_20:
        /*0054*/ 	.word	0xffffffff


	//   ....[1]....
        /*0058*/ 	.word	0xffffffff


	//   ....[2]....
        /*005c*/ 	.word	0xffffffff


	//   ....[3]....
        /*0060*/ 	.word	0xffffffff


	//----- nvinfo : EIATTR_COOP_GROUP_INSTR_OFFSETS
	.align		4
.L_21:
        /*0064*/ 	.byte	0x04, 0x28
        /*0066*/ 	.short	(.L_23 - .L_22)


	//   ....[0]....
.L_22:
        /*0068*/ 	.word	0x00000590


	//   ....[1]....
        /*006c*/ 	.word	0x000005c0


	//   ....[2]....
        /*0070*/ 	.word	0x000005e0


	//   ....[3]....
        /*0074*/ 	.word	0x00000610


	//----- nvinfo : EIATTR_EXIT_INSTR_OFFSETS
	.align		4
.L_23:
        /*0078*/ 	.byte	0x04, 0x1c
        /*007a*/ 	.short	(.L_25 - .L_24)


	//   ....[0]....
.L_24:
        /*007c*/ 	.word	0x00000620


	//   ....[1]....
        /*0080*/ 	.word	0x00000660


	//----- nvinfo : EIATTR_REQNTID
	.align		4
.L_25:
        /*0084*/ 	.byte	0x04, 0x10
        /*0086*/ 	.short	(.L_27 - .L_26)
.L_26:
        /*0088*/ 	.word	0x00000040
        /*008c*/ 	.word	0x00000001
        /*0090*/ 	.word	0x00000001


	//----- nvinfo : EIATTR_CBANK_PARAM_SIZE
	.align		4
.L_27:
        /*0094*/ 	.byte	0x03, 0x19
        /*0096*/ 	.short	0x001c


	//----- nvinfo : EIATTR_PARAM_CBANK
	.align		4
        /*0098*/ 	.byte	0x04, 0x0a
        /*009a*/ 	.short	(.L_29 - .L_28)
	.align		4
.L_28:
        /*009c*/ 	.word	index@(.nv.constant0.triton_per_fused_add_index_put_lift_fresh_linalg_vector_norm_mean_pow_rsub_0)
        /*00a0*/ 	.short	0x0210
        /*00a2*/ 	.short	0x001c


	//----- nvinfo : EIATTR_SW_WAR
	.align		4
.L_29:
        /*00a4*/ 	.byte	0x04, 0x36
        /*00a6*/ 	.short	(.L_31 - .L_30)
.L_30:
        /*00a8*/ 	.word	0x00000008
.L_31:


//--------------------- .nv.callgraph             --------------------------
	.section	.nv.callgraph,"",@"SHT_CUDA_CALLGRAPH"
	.align	4
	.sectionentsize	8
	.align		4
        /*0000*/ 	.word	0x00000000
	.align		4
        /*0004*/ 	.word	0xffffffff
	.align		4
        /*0008*/ 	.word	0x00000000
	.align		4
        /*000c*/ 	.word	0xfffffffe
	.align		4
        /*0010*/ 	.word	0x00000000
	.align		4
        /*0014*/ 	.word	0xfffffffd
	.align		4
        /*0018*/ 	.word	0x00000000
	.align		4
        /*001c*/ 	.word	0xfffffffc


//--------------------- .nv.constant4             --------------------------
	.section	.nv.constant4,"a",@progbits
	.align	8
	.align		8
.nv.constant4:
        /*0000*/ 	.dword	_$_str
	.align		8
        /*0008*/ 	.dword	_$_str_$_2


//--------------------- .text.triton_per_fused_add_index_put_lift_fresh_linalg_vector_norm_mean_pow_rsub_0 --------------------------
	.section	.text.triton_per_fused_add_index_put_lift_fresh_linalg_vector_norm_mean_pow_rsub_0,"ax",@progbits
	.align	128
        .global         triton_per_fused_add_index_put_lift_fresh_linalg_vector_norm_mean_pow_rsub_0
        .type           triton_per_fused_add_index_put_lift_fresh_linalg_vector_norm_mean_pow_rsub_0,@function
        .size           triton_per_fused_add_index_put_lift_fresh_linalg_vector_norm_mean_pow_rsub_0,(.L_x_1 - triton_per_fused_add_index_put_lift_fresh_linalg_vector_norm_mean_pow_rsub_0)
        .other          triton_per_fused_add_index_put_lift_fresh_linalg_vector_norm_mean_pow_rsub_0,@"STO_CUDA_ENTRY STV_DEFAULT"
triton_per_fused_add_index_put_lift_fresh_linalg_vector_norm_mean_pow_rsub_0:
.text.triton_per_fused_add_index_put_lift_fresh_linalg_vector_norm_mean_pow_rsub_0:
[----:B------:R-:W0:Y:S01]  /*0000*/  LDC R1, c[0x0][0x28] ;  /* 0x00000a00ff017b82 */ /* 0x000e220000000800 */
[----:B------:R-:W1:Y:S07]  /*0010*/  S2R R7, SR_TID.X ;  /* 0x0000000000077919 */ /* 0x000e6e0000002100 */
[----:B------:R-:W2:Y:S01]  /*0020*/  LDC.64 R22, c[0x0][0x210] ;  /* 0x00008400ff167b82 */ /* 0x000ea20000000a00 */
[----:B------:R-:W-:-:S07]  /*0030*/  ULDC.64 UR4, c[0x0][0x208] ;  /* 0x0000820000047ab9 */ /* 0x000fce0000000a00 */
[----:B------:R-:W3:Y:S01]  /*0040*/  LDC.64 R2, c[0x0][0x218] ;  /* 0x00008600ff027b82 */ /* 0x000ee20000000a00 */
[----:B-1----:R-:W-:-:S04]  /*0050*/  SHF.L.U32 R0, R7, 0x4, RZ ;  /* 0x0000000407007819 */ /* 0x002fc800000006ff */
[----:B------:R-:W-:-:S04]  /*0060*/  LOP3.LUT R0, R0, 0xc0, RZ, 0xc0, !PT ;  /* 0x000000c000007812 */ /* 0x000fc800078ec0ff */
[----:B------:R-:W-:-:S05]  /*0070*/  LOP3.LUT R7, R0, 0x3, R7, 0xf8, !PT ;  /* 0x0000000300077812 */ /* 0x000fca00078ef807 */
[----:B--2---:R-:W-:-:S05]  /*0080*/  IMAD.WIDE.U32 R22, R7, 0x4, R22 ;  /* 0x0000000407167825 */ /* 0x004fca00078e0016 */
[----:B------:R-:W2:Y:S04]  /*0090*/  LDG.E R4, desc[UR4][R22.64] ;  /* 0x0000000416047981 */ /* 0x000ea8000c1e1900 */
[----:B------:R-:W2:Y:S04]  /*00a0*/  LDG.E R9, desc[UR4][R22.64+0x40] ;  /* 0x0000400416097981 */ /* 0x000ea8000c1e1900 */
[----:B------:R-:W4:Y:S04]  /*00b0*/  LDG.E R6, desc[UR4][R22.64+0x80] ;  /* 0x0000800416067981 */ /* 0x000f28000c1e1900 */
[----:B------:R-:W5:Y:S04]  /*00c0*/  LDG.E R11, desc[UR4][R22.64+0xc0] ;  /* 0x0000c004160b7981 */ /* 0x000f68000c1e1900 */
[----:B------:R-:W5:Y:S04]  /*00d0*/  LDG.E R10, desc[UR4][R22.64+0x10] ;  /* 0x00001004160a7981 */ /* 0x000f68000c1e1900 */
[----:B------:R-:W5:Y:S04]  /*00e0*/  LDG.E R15, desc[UR4][R22.64+0x50] ;  /* 0x00005004160f7981 */ /* 0x000f68000c1e1900 */
[----:B------:R-:W5:Y:S04]  /*00f0*/  LDG.E R14, desc[UR4][R22.64+0x90] ;  /* 0x00009004160e7981 */ /* 0x000f68000c1e1900 */
[----:B------:R-:W5:Y:S04]  /*0100*/  LDG.E R21, desc[UR4][R22.64+0xd0] ;  /* 0x0000d00416157981 */ /* 0x000f68000c1e1900 */
[----:B------:R-:W5:Y:S04]  /*0110*/  LDG.E R5, desc[UR4][R22.64+0x20] ;  /* 0x0000200416057981 */ /* 0x000f68000c1e1900 */
[----:B------:R-:W5:Y:S01]  /*0120*/  LDG.E R0, desc[UR4][R22.64+0x60] ;  /* 0x0000600416007981 */ /* 0x000f62000c1e1900 */
[----:B---3--:R-:W-:-:S03]  /*0130*/  IMAD.WIDE.U32 R2, R7, 0x4, R2 ;  /* 0x0000000407027825 */ /* 0x008fc600078e0002 */
[----:B------:R-:W3:Y:S04]  /*0140*/  LDG.E R8, desc[UR4][R22.64+0xe0] ;  /* 0x0000e00416087981 */ /* 0x000ee8000c1e1900 */
[----:B------:R-:W3:Y:S04]  /*0150*/  LDG.E R17, desc[UR4][R2.64] ;  /* 0x0000000402117981 */ /* 0x000ee8000c1e1900 */
[----:B------:R-:W3:Y:S04]  /*0160*/  LDG.E R20, desc[UR4][R2.64+0x90] ;  /* 0x0000900402147981 */ /* 0x000ee8000c1e1900 */
[----:B------:R-:W3:Y:S04]  /*0170*/  LDG.E R7, desc[UR4][R22.64+0xb0] ;  /* 0x0000b00416077981 */ /* 0x000ee8000c1e1900 */
[----:B------:R-:W3:Y:S04]  /*0180*/  LDG.E R18, desc[UR4][R2.64+0x80] ;  /* 0x0000800402127981 */ /* 0x000ee8000c1e1900 */
[----:B------:R-:W3:Y:S04]  /*0190*/  LDG.E R16, desc[UR4][R2.64+0xd0] ;  /* 0x0000d00402107981 */ /* 0x000ee8000c1e1900 */
[----:B------:R-:W3:Y:S04]  /*01a0*/  LDG.E R13, desc[UR4][R22.64+0xf0] ;  /* 0x0000f004160d7981 */ /* 0x000ee8000c1e1900 */
[----:B------:R-:W3:Y:S04]  /*01b0*/  LDG.E R24, desc[UR4][R2.64+0xc0] ;  /* 0x0000c00402187981 */ /* 0x000ee8000c1e1900 */
[----:B------:R-:W3:Y:S01]  /*01c0*/  LDG.E R25, desc[UR4][R2.64+0xf0] ;  /* 0x0000f00402197981 */ /* 0x000ee2000c1e1900 */
[----:B--2---:R-:W-:-:S03]  /*01d0*/  FADD R9, R4, R9 ;  /* 0x0000000904097221 */ /* 0x004fc60000000000 */
[----:B------:R-:W2:Y:S01]  /*01e0*/  LDG.E R4, desc[UR4][R22.64+0xa0] ;  /* 0x0000a00416047981 */ /* 0x000ea2000c1e1900 */
[----:B----4-:R-:W-:-:S03]  /*01f0*/  FADD R12, R6, R9 ;  /* 0x00000009060c7221 */ /* 0x010fc60000000000 */
[----:B------:R-:W4:Y:S01]  /*0200*/  LDG.E R9, desc[UR4][R22.64+0x30] ;  /* 0x0000300416097981 */ /* 0x000f22000c1e1900 */
[----:B-----5:R-:W-:-:S03]  /*0210*/  FADD R11, R11, R12 ;  /* 0x0000000c0b0b7221 */ /* 0x020fc60000000000 */
[----:B------:R-:W5:Y:S04]  /*0220*/  LDG.E R12, desc[UR4][R2.64+0x10] ;  /* 0x00001004020c7981 */ /* 0x000f68000c1e1900 */
[----:B------:R-:W4:Y:S01]  /*0230*/  LDG.E R6, desc[UR4][R22.64+0x70] ;  /* 0x0000700416067981 */ /* 0x000f22000c1e1900 */
[----:B------:R-:W-:-:S03]  /*0240*/  FADD R19, R10, R15 ;  /* 0x0000000f0a137221 */ /* 0x000fc60000000000 */
[----:B------:R-:W5:Y:S04]  /*0250*/  LDG.E R15, desc[UR4][R2.64+0x50] ;  /* 0x00005004020f7981 */ /* 0x000f68000c1e1900 */
[----:B------:R-:W5:Y:S01]  /*0260*/  LDG.E R10, desc[UR4][R2.64+0x40] ;  /* 0x00004004020a7981 */ /* 0x000f62000c1e1900 */
[----:B------:R-:W-:-:S03]  /*0270*/  FADD R26, R14, R19 ;  /* 0x000000130e1a7221 */ /* 0x000fc60000000000 */
[----:B------:R-:W5:Y:S01]  /*0280*/  LDG.E R19, desc[UR4][R2.64+0x20] ;  /* 0x0000200402137981 */ /* 0x000f62000c1e1900 */
[----:B------:R-:W-:-:S03]  /*0290*/  FADD R26, R21, R26 ;  /* 0x0000001a151a7221 */ /* 0x000fc60000000000 */
[----:B------:R-:W5:Y:S04]  /*02a0*/  LDG.E R14, desc[UR4][R2.64+0x60] ;  /* 0x00006004020e7981 */ /* 0x000f68000c1e1900 */
[----:B------:R-:W5:Y:S01]  /*02b0*/  LDG.E R23, desc[UR4][R2.64+0xa0] ;  /* 0x0000a00402177981 */ /* 0x000f62000c1e1900 */
[----:B------:R-:W-:-:S03]  /*02c0*/  FADD R27, R5, R0 ;  /* 0x00000000051b7221 */ /* 0x000fc60000000000 */
[----:B------:R-:W5:Y:S04]  /*02d0*/  LDG.E R22, desc[UR4][R2.64+0x30] ;  /* 0x0000300402167981 */ /* 0x000f68000c1e1900 */
[----:B------:R-:W5:Y:S04]  /*02e0*/  LDG.E R21, desc[UR4][R2.64+0x70] ;  /* 0x0000700402157981 */ /* 0x000f68000c1e1900 */
[----:B------:R-:W5:Y:S04]  /*02f0*/  LDG.E R5, desc[UR4][R2.64+0xb0] ;  /* 0x0000b00402057981 */ /* 0x000f68000c1e1900 */
[----:B------:R1:W5:Y:S01]  /*0300*/  LDG.E R0, desc[UR4][R2.64+0xe0] ;  /* 0x0000e00402007981 */ /* 0x000362000c1e1900 */
[----:B------:R-:W-:Y:S01]  /*0310*/  FMUL R26, R26, 0.25 ;  /* 0x3e8000001a1a7820 */ /* 0x000fe20000400000 */
[----:B------:R-:W-:-:S03]  /*0320*/  FMUL R11, R11, 0.25 ;  /* 0x3e8000000b0b7820 */ /* 0x000fc60000400000 */
[----:B------:R-:W-:-:S04]  /*0330*/  FMUL R26, R26, R26 ;  /* 0x0000001a1a1a7220 */ /* 0x000fc80000400000 */
[----:B------:R-:W-:Y:S01]  /*0340*/  FFMA R26, R11, R11, R26 ;  /* 0x0000000b0b1a7223 */ /* 0x000fe2000000001a */
[----:B--2---:R-:W-:-:S04]  /*0350*/  FADD R27, R4, R27 ;  /* 0x0000001b041b7221 */ /* 0x004fc80000000000 */
[----:B---3--:R-:W-:Y:S01]  /*0360*/  FADD R8, R8, R27 ;  /* 0x0000001b08087221 */ /* 0x008fe20000000000 */
[----:B----4-:R-:W-:Y:S01]  /*0370*/  FADD R6, R9, R6 ;  /* 0x0000000609067221 */ /* 0x010fe20000000000 */
[----:B-----5:R-:W-:-:S03]  /*0380*/  FADD R15, R12, R15 ;  /* 0x0000000f0c0f7221 */ /* 0x020fc60000000000 */
[----:B------:R-:W-:Y:S01]  /*0390*/  FADD R6, R7, R6 ;  /* 0x0000000607067221 */ /* 0x000fe20000000000 */
[----:B------:R-:W-:Y:S01]  /*03a0*/  FADD R17, R17, R10 ;  /* 0x0000000a11117221 */ /* 0x000fe20000000000 */
[----:B------:R-:W-:Y:S01]  /*03b0*/  FADD R15, R20, R15 ;  /* 0x0000000f140f7221 */ /* 0x000fe20000000000 */
[----:B------:R-:W-:Y:S02]  /*03c0*/  FMUL R11, R8, 0.25 ;  /* 0x3e800000080b7820 */ /* 0x000fe40000400000 */
[----:B------:R-:W-:Y:S01]  /*03d0*/  FADD R17, R18, R17 ;  /* 0x0000001112117221 */ /* 0x000fe20000000000 */
[----:B------:R-:W-:Y:S01]  /*03e0*/  FADD R15, R16, R15 ;  /* 0x0000000f100f7221 */ /* 0x000fe20000000000 */
[----:B------:R-:W-:Y:S01]  /*03f0*/  FADD R6, R13, R6 ;  /* 0x000000060d067221 */ /* 0x000fe20000000000 */
[----:B------:R-:W-:Y:S01]  /*0400*/  FADD R14, R19, R14 ;  /* 0x0000000e130e7221 */ /* 0x000fe20000000000 */
[----:B------:R-:W-:Y:S01]  /*0410*/  FADD R17, R24, R17 ;  /* 0x0000001118117221 */ /* 0x000fe20000000000 */
[----:B------:R-:W-:-:S02]  /*0420*/  FMUL R15, R15, 0.25 ;  /* 0x3e8000000f0f7820 */ /* 0x000fc40000400000 */
[----:B------:R-:W-:Y:S01]  /*0430*/  FADD R23, R23, R14 ;  /* 0x0000000e17177221 */ /* 0x000fe20000000000 */
[----:B01----:R-:W-:Y:S01]  /*0440*/  FFMA R2, R11, R11, R26 ;  /* 0x0000000b0b027223 */ /* 0x003fe2000000001a */
[----:B------:R-:W-:Y:S01]  /*0450*/  FMUL R3, R6, 0.25 ;  /* 0x3e80000006037820 */ /* 0x000fe20000400000 */
[----:B------:R-:W-:Y:S01]  /*0460*/  FMUL R17, R17, 0.25 ;  /* 0x3e80000011117820 */ /* 0x000fe20000400000 */
[----:B------:R-:W-:Y:S01]  /*0470*/  FMUL R4, R15, R15 ;  /* 0x0000000f0f047220 */ /* 0x000fe20000400000 */
[----:B------:R-:W-:Y:S01]  /*0480*/  FADD R22, R22, R21 ;  /* 0x0000001516167221 */ /* 0x000fe20000000000 */
[----:B------:R-:W-:-:S03]  /*0490*/  FFMA R2, R3, R3, R2 ;  /* 0x0000000303027223 */ /* 0x000fc60000000002 */
[----:B------:R-:W-:Y:S01]  /*04a0*/  FADD R22, R5, R22 ;  /* 0x0000001605167221 */ /* 0x000fe20000000000 */
[----:B------:R-:W-:Y:S01]  /*04b0*/  FADD R0, R0, R23 ;  /* 0x0000001700007221 */ /* 0x000fe20000000000 */
[----:B------:R-:W-:Y:S02]  /*04c0*/  FFMA R4, R17, R17, R4 ;  /* 0x0000001111047223 */ /* 0x000fe40000000004 */
[----:B------:R-:W-:Y:S01]  /*04d0*/  FADD R22, R25, R22 ;  /* 0x0000001619167221 */ /* 0x000fe20000000000 */
[----:B------:R-:W-:Y:S01]  /*04e0*/  FMUL R3, R0, 0.25 ;  /* 0x3e80000000037820 */ /* 0x000fe20000400000 */
[----:B------:R-:W0:Y:S02]  /*04f0*/  MUFU.SQRT R2, R2 ;  /* 0x0000000200027308 */ /* 0x000e240000002000 */
[----:B------:R-:W-:Y:S01]  /*0500*/  FMUL R5, R22, 0.25 ;  /* 0x3e80000016057820 */ /* 0x000fe20000400000 */
[----:B------:R-:W-:-:S04]  /*0510*/  FFMA R4, R3, R3, R4 ;  /* 0x0000000303047223 */ /* 0x000fc80000000004 */
[----:B------:R-:W-:-:S06]  /*0520*/  FFMA R4, R5, R5, R4 ;  /* 0x0000000505047223 */ /* 0x000fcc0000000004 */
[----:B------:R-:W1:Y:S01]  /*0530*/  MUFU.SQRT R4, R4 ;  /* 0x0000000400047308 */ /* 0x000e620000002000 */
[C---:B0-----:R-:W-:Y:S01]  /*0540*/  FADD R0, -R2.reuse, 4 ;  /* 0x4080000002007421 */ /* 0x041fe20000000100 */
[----:B------:R-:W-:-:S04]  /*0550*/  FSETP.GEU.AND P0, PT, -R2, -4, PT ;  /* 0xc08000000200780b */ /* 0x000fc80003f0e100 */
[----:B------:R-:W-:-:S05]  /*0560*/  FSEL R3, R0, RZ, P0 ;  /* 0x000000ff00037208 */ /* 0x000fca0000000000 */
[----:B-1----:R-:W-:-:S04]  /*0570*/  FADD R3, R4, R3 ;  /* 0x0000000304037221 */ /* 0x002fc80000000000 */
[----:B------:R-:W-:-:S06]  /*0580*/  FMUL R0, R3, R3 ;  /* 0x0000000303007220 */ /* 0x000fcc0000400000 */
[----:B------:R-:W0:Y:S01]  /*0590*/  SHFL.BFLY PT, R0, R0, 0x8, 0x1f ;  /* 0x0d001f0000007f89 */ /* 0x000e2200000e0000 */
[----:B------:R-:W1:Y:S01]  /*05a0*/  S2R R6, SR_TID.X ;  /* 0x0000000000067919 */ /* 0x000e620000002100 */
[----:B0-----:R-:W-:-:S05]  /*05b0*/  FFMA R3, R3, R3, R0 ;  /* 0x0000000303037223 */ /* 0x001fca0000000000 */
[----:B------:R-:W0:Y:S02]  /*05c0*/  SHFL.BFLY PT, R2, R3, 0x4, 0x1f ;  /* 0x0c801f0003027f89 */ /* 0x000e2400000e0000 */
[----:B0-----:R-:W-:-:S05]  /*05d0*/  FADD R2, R3, R2 ;  /* 0x0000000203027221 */ /* 0x001fca0000000000 */
[----:B------:R-:W0:Y:S01]  /*05e0*/  SHFL.BFLY PT, R5, R2, 0x2, 0x1f ;  /* 0x0c401f0002057f89 */ /* 0x000e2200000e0000 */
[----:B-1----:R-:W-:Y:S01]  /*05f0*/  LOP3.LUT P0, RZ, R6, 0x3f, RZ, 0xc0, !PT ;  /* 0x0000003f06ff7812 */ /* 0x002fe2000780c0ff */
[----:B0-----:R-:W-:-:S05]  /*0600*/  FADD R5, R2, R5 ;  /* 0x0000000502057221 */ /* 0x001fca0000000000 */
[----:B------:R0:W1:Y:S07]  /*0610*/  SHFL.BFLY PT, R4, R5, 0x1, 0x1f ;  /* 0x0c201f0005047f89 */ /* 0x00006e00000e0000 */
[----:B0-----:R-:W-:Y:S05]  /*0620*/  @P0 EXIT ;  /* 0x000000000000094d */ /* 0x001fea0003800000 */
[----:B------:R-:W2:Y:S01]  /*0630*/  LDC.64 R2, c[0x0][0x220] ;  /* 0x00008800ff027b82 */ /* 0x000ea20000000a00 */
[----:B01----:R-:W-:-:S05]  /*0640*/  FADD R5, R5, R4 ;  /* 0x0000000405057221 */ /* 0x003fca0000000000 */
[----:B--2---:R-:W-:Y:S01]  /*0650*/  STG.E desc[UR4][R2.64], R5 ;  /* 0x0000000502007986 */ /* 0x004fe2000c101904 */
[----:B------:R-:W-:Y:S05]  /*0660*/  EXIT ;  /* 0x000000000000794d */ /* 0x000fea0003800000 */
.L_x_0:
[----:B------:R-:W-:-:S00]  /*0670*/  BRA `(.L_x_0) ;  /* 0xfffffffc00fc7947 */ /* 0x000fc0000383ffff */
[----:B------:R-:W-:-:S00]  /*0680*/  NOP ;  /* 0x0000000000007918 */ /* 0x000fc00000000000 */
[----:B------:R-:W-:-:S00]  /*0690*/  NOP ;  /* 0x0000000000007918 */ /* 0x000fc00000000000 */
[----:B------:R-:W-:-:S00]  /*06a0*/  NOP ;  /* 0x0000000000007918 */ /* 0x000fc00000000000 */
[----:B------:R-:W-:-:S00]  /*06b0*/  NOP ;  /* 0x0000000000007918 */ /* 0x000fc00000000000 */
[----:B------:R-:W-:-:S00]  /*06c0*/  NOP ;  /* 0x0000000000007918 */ /* 0x000fc00000000000 */
[----:B------:R-:W-:-:S00]  /*06d0*/  NOP ;  /* 0x0000000000007918 */ /* 0x000fc00000000000 */
[----:B------:R-:W-:-:S00]  /*06e0*/  NOP ;  /* 0x0000000000007918 */ /* 0x000fc00000000000 */
[----:B------:R-:W-:-:S00]  /*06f0*/  NOP ;  /* 0x0000000000007918 */ /* 0x000fc00000000000 */
.L_x_1:


//--------------------- .nv.global.init           --------------------------
	.section	.nv.global.init,"aw",@progbits
.nv.global.init:
	.type		_$_str,@object
	.size		_$_str,(_$_str_$_2 - _$_str)
_$_str:
        /*0000*/ 	.byte	0x5f, 0x5f, 0x43, 0x55, 0x44, 0x41, 0x5f, 0x46, 0x54, 0x5a, 0x00
	.type		_$_str_$_2,@object
	.size		_$_str_$_2,(.L_1 - _$_str_$_2)
_$_str_$_2:
        /*000b*/ 	.byte	0x5f, 0x5f, 0x43, 0x55, 0x44, 0x41, 0x5f, 0x50, 0x52, 0x45, 0x43, 0x5f, 0x53, 0x51, 0x52, 0x54
        /*001b*/ 	.byte	0x00
.L_1:


//--------------------- .nv.constant0.triton_per_fused_add_index_put_lift_fresh_linalg_vector_norm_mean_pow_rsub_0 --------------------------
	.section	.nv.constant0.triton_per_fused_add_index_put_lift_fresh_linalg_vector_norm_mean_pow_rsub_0,"a",@progbits
	.sectionflags	@""
	.align	4
.nv.constant0.triton_per_fused_add_index_put_lift_fresh_linalg_vector_norm_mean_pow_rsub_0:
	.zero		556
